	.headerflags	@"EF_CUDA_TEXMODE_UNIFIED EF_CUDA_64BIT_ADDRESS EF_CUDA_ACCELERATORS EF_CUDA_SM90 EF_CUDA_VIRTUAL_SM(EF_CUDA_SM90)"
	.elftype	@"ET_EXEC"


//--------------------- .nv.info                  --------------------------
	.section	.nv.info,"",@"SHT_CUDA_INFO"
	.align	4


	//----- nvinfo : EIATTR_REGCOUNT
	.align		4
        /*0000*/ 	.byte	0x04, 0x2f
        /*0002*/ 	.short	(.L_3 - .L_2)
	.align		4
.L_2:
        /*0004*/ 	.word	index@(triton_poi_fused__native_batch_norm_legit_no_training_cat_relu_65)
        /*0008*/ 	.word	0x00000017


	//----- nvinfo : EIATTR_MIN_STACK_SIZE
	.align		4
.L_3:
        /*000c*/ 	.byte	0x04, 0x12
        /*000e*/ 	.short	(.L_5 - .L_4)
	.align		4
.L_4:
        /*0010*/ 	.word	index@(triton_poi_fused__native_batch_norm_legit_no_training_cat_relu_65)
        /*0014*/ 	.word	0x00000000


	//----- nvinfo : EIATTR_FRAME_SIZE
	.align		4
.L_5:
        /*0018*/ 	.byte	0x04, 0x11
        /*001a*/ 	.short	(.L_7 - .L_6)
	.align		4
.L_6:
        /*001c*/ 	.word	index@(triton_poi_fused__native_batch_norm_legit_no_training_cat_relu_65)
        /*0020*/ 	.word	0x00000000


	//----- nvinfo : EIATTR_MIN_STACK_SIZE
	.align		4
.L_7:
        /*0024*/ 	.byte	0x04, 0x12
        /*0026*/ 	.short	(.L_9 - .L_8)
	.align		4
.L_8:
        /*0028*/ 	.word	index@(triton_poi_fused__native_batch_norm_legit_no_training_cat_relu_65)
        /*002c*/ 	.word	0x00000000
.L_9:


//--------------------- .nv.info.triton_poi_fused__native_batch_norm_legit_no_training_cat_relu_65 --------------------------
	.section	.nv.info.triton_poi_fused__native_batch_norm_legit_no_training_cat_relu_65,"",@"SHT_CUDA_INFO"
	.sectionflags	@""
	.align	4


	//----- nvinfo : EIATTR_CUDA_API_VERSION
	.align		4
        /*0000*/ 	.byte	0x04, 0x37
        /*0002*/ 	.short	(.L_11 - .L_10)
.L_10:
        /*0004*/ 	.word	0x0000007c


	//----- nvinfo : EIATTR_KPARAM_INFO
	.align		4
.L_11:
        /*0008*/ 	.byte	0x04, 0x17
        /*000a*/ 	.short	(.L_13 - .L_12)
.L_12:
        /*000c*/ 	.word	0x00000000
        /*0010*/ 	.short	0x0008
        /*0012*/ 	.short	0x0040
        /*0014*/ 	.byte	0x00, 0xf0, 0x11, 0x00


	//----- nvinfo : EIATTR_KPARAM_INFO
	.align		4
.L_13:
        /*0018*/ 	.byte	0x04, 0x17
        /*001a*/ 	.short	(.L_15 - .L_14)
.L_14:
        /*001c*/ 	.word	0x00000000
        /*0020*/ 	.short	0x0007
        /*0022*/ 	.short	0x0038
        /*0024*/ 	.byte	0x00, 0xf4, 0x21, 0x00


	//----- nvinfo : EIATTR_KPARAM_INFO
	.align		4
.L_15:
        /*0028*/ 	.byte	0x04, 0x17
        /*002a*/ 	.short	(.L_17 - .L_16)
.L_16:
        /*002c*/ 	.word	0x00000000
        /*0030*/ 	.short	0x0006
        /*0032*/ 	.short	0x0030
        /*0034*/ 	.byte	0x00, 0xf4, 0x21, 0x00


	//----- nvinfo : EIATTR_KPARAM_INFO
	.align		4
.L_17:
        /*0038*/ 	.byte	0x04, 0x17
        /*003a*/ 	.short	(.L_19 - .L_18)
.L_18:
        /*003c*/ 	.word	0x00000000
        /*0040*/ 	.short	0x0005
        /*0042*/ 	.short	0x0028
        /*0044*/ 	.byte	0x00, 0xf4, 0x21, 0x00


	//----- nvinfo : EIATTR_KPARAM_INFO
	.align		4
.L_19:
        /*0048*/ 	.byte	0x04, 0x17
        /*004a*/ 	.short	(.L_21 - .L_20)
.L_20:
        /*004c*/ 	.word	0x00000000
        /*0050*/ 	.short	0x0004
        /*0052*/ 	.short	0x0020
        /*0054*/ 	.byte	0x00, 0xf4, 0x21, 0x00


	//----- nvinfo : EIATTR_KPARAM_INFO
	.align		4
.L_21:
        /*0058*/ 	.byte	0x04, 0x17
        /*005a*/ 	.short	(.L_23 - .L_22)
.L_22:
        /*005c*/ 	.word	0x00000000
        /*0060*/ 	.short	0x0003
        /*0062*/ 	.short	0x0018
        /*0064*/ 	.byte	0x00, 0xf4, 0x21, 0x00


	//----- nvinfo : EIATTR_KPARAM_INFO
	.align		4
.L_23:
        /*0068*/ 	.byte	0x04, 0x17
        /*006a*/ 	.short	(.L_25 - .L_24)
.L_24:
        /*006c*/ 	.word	0x00000000
        /*0070*/ 	.short	0x0002
        /*0072*/ 	.short	0x0010
        /*0074*/ 	.byte	0x00, 0xf4, 0x21, 0x00


	//----- nvinfo : EIATTR_KPARAM_INFO
	.align		4
.L_25:
        /*0078*/ 	.byte	0x04, 0x17
        /*007a*/ 	.short	(.L_27 - .L_26)
.L_26:
        /*007c*/ 	.word	0x00000000
        /*0080*/ 	.short	0x0001
        /*0082*/ 	.short	0x0008
        /*0084*/ 	.byte	0x00, 0xf4, 0x21, 0x00


	//----- nvinfo : EIATTR_KPARAM_INFO
	.align		4
.L_27:
        /*0088*/ 	.byte	0x04, 0x17
        /*008a*/ 	.short	(.L_29 - .L_28)
.L_28:
        /*008c*/ 	.word	0x00000000
        /*0090*/ 	.short	0x0000
        /*0092*/ 	.short	0x0000
        /*0094*/ 	.byte	0x00, 0xf4, 0x21, 0x00


	//----- nvinfo : EIATTR_SPARSE_MMA_MASK
	.align		4
.L_29:
        /*0098*/ 	.byte	0x03, 0x50
        /*009a*/ 	.short	0x0000


	//----- nvinfo : EIATTR_MAXREG_COUNT
	.align		4
        /*009c*/ 	.byte	0x03, 0x1b
        /*009e*/ 	.short	0x00ff


	//----- nvinfo : EIATTR_EXIT_INSTR_OFFSETS
	.align		4
        /*00a0*/ 	.byte	0x04, 0x1c
        /*00a2*/ 	.short	(.L_31 - .L_30)


	//   ....[0]....
.L_30:
        /*00a4*/ 	.word	0x00000510


	//   ....[1]....
        /*00a8*/ 	.word	0x00000530


	//----- nvinfo : EIATTR_REQNTID
	.align		4
.L_31:
        /*00ac*/ 	.byte	0x04, 0x10
        /*00ae*/ 	.short	(.L_33 - .L_32)
.L_32:
        /*00b0*/ 	.word	0x00000080
        /*00b4*/ 	.word	0x00000001
        /*00b8*/ 	.word	0x00000001


	//----- nvinfo : EIATTR_CBANK_PARAM_SIZE
	.align		4
.L_33:
        /*00bc*/ 	.byte	0x03, 0x19
        /*00be*/ 	.short	0x0044


	//----- nvinfo : EIATTR_PARAM_CBANK
	.align		4
        /*00c0*/ 	.byte	0x04, 0x0a
        /*00c2*/ 	.short	(.L_35 - .L_34)
	.align		4
.L_34:
        /*00c4*/ 	.word	index@(.nv.constant0.triton_poi_fused__native_batch_norm_legit_no_training_cat_relu_65)
        /*00c8*/ 	.short	0x0210
        /*00ca*/ 	.short	0x0044


	//----- nvinfo : EIATTR_SW_WAR
	.align		4
.L_35:
        /*00cc*/ 	.byte	0x04, 0x36
        /*00ce*/ 	.short	(.L_37 - .L_36)
.L_36:
        /*00d0*/ 	.word	0x00000008
.L_37:


//--------------------- .nv.callgraph             --------------------------
	.section	.nv.callgraph,"",@"SHT_CUDA_CALLGRAPH"
	.align	4
	.sectionentsize	8
	.align		4
        /*0000*/ 	.word	0x00000000
	.align		4
        /*0004*/ 	.word	0xffffffff
	.align		4
        /*0008*/ 	.word	0x00000000
	.align		4
        /*000c*/ 	.word	0xfffffffe
	.align		4
        /*0010*/ 	.word	0x00000000
	.align		4
        /*0014*/ 	.word	0xfffffffd
	.align		4
        /*0018*/ 	.word	0x00000000
	.align		4
        /*001c*/ 	.word	0xfffffffc


//--------------------- .nv.constant4             --------------------------
	.section	.nv.constant4,"a",@progbits
	.align	8
	.align		8
.nv.constant4:
        /*0000*/ 	.dword	_$_str
	.align		8
        /*0008*/ 	.dword	_$_str_$_2


//--------------------- .text.triton_poi_fused__native_batch_norm_legit_no_training_cat_relu_65 --------------------------
	.section	.text.triton_poi_fused__native_batch_norm_legit_no_training_cat_relu_65,"ax",@progbits
	.align	128
        .global         triton_poi_fused__native_batch_norm_legit_no_training_cat_relu_65
        .type           triton_poi_fused__native_batch_norm_legit_no_training_cat_relu_65,@function
        .size           triton_poi_fused__native_batch_norm_legit_no_training_cat_relu_65,(.L_x_1 - triton_poi_fused__native_batch_norm_legit_no_training_cat_relu_65)
        .other          triton_poi_fused__native_batch_norm_legit_no_training_cat_relu_65,@"STO_CUDA_ENTRY STV_DEFAULT"
triton_poi_fused__native_batch_norm_legit_no_training_cat_relu_65:
.text.triton_poi_fused__native_batch_norm_legit_no_training_cat_relu_65:
[----:B------:R-:W0:Y:S01]  /*0000*/  LDC R1, c[0x0][0x28] ;  /* 0x00000a00ff017b82 */ /* 0x000e220000000800 */
[----:B------:R-:W1:Y:S07]  /*0010*/  S2R R2, SR_TID.X ;  /* 0x0000000000027919 */ /* 0x000e6e0000002100 */
[----:B------:R-:W2:Y:S01]  /*0020*/  LDC.64 R14, c[0x0][0x228] ;  /* 0x00008a00ff0e7b82 */ /* 0x000ea20000000a00 */
[----:B------:R-:W-:Y:S01]  /*0030*/  IMAD.MOV.U32 R4, RZ, RZ, RZ ;  /* 0x000000ffff047224 */ /* 0x000fe200078e00ff */
[----:B------:R-:W-:Y:S01]  /*0040*/  ULDC.64 UR4, c[0x0][0x208] ;  /* 0x0000820000047ab9 */ /* 0x000fe20000000a00 */
[----:B------:R-:W3:Y:S01]  /*0050*/  S2R R3, SR_CTAID.X ;  /* 0x0000000000037919 */ /* 0x000ee20000002500 */
[----:B------:R-:W-:-:S04]  /*0060*/  ULDC.64 UR6, c[0x0][0x218] ;  /* 0x0000860000067ab9 */ /* 0x000fc80000000a00 */
[----:B------:R-:W4:Y:S08]  /*0070*/  LDC.64 R12, c[0x0][0x210] ;  /* 0x00008400ff0c7b82 */ /* 0x000f300000000a00 */
[----:B------:R-:W5:Y:S08]  /*0080*/  LDC.64 R10, c[0x0][0x220] ;  /* 0x00008800ff0a7b82 */ /* 0x000f700000000a00 */
[----:B------:R-:W4:Y:S01]  /*0090*/  LDC.64 R8, c[0x0][0x230] ;  /* 0x00008c00ff087b82 */ /* 0x000f220000000a00 */
[----:B-1----:R-:W-:-:S05]  /*00a0*/  LOP3.LUT R2, R2, 0x7f, RZ, 0xc0, !PT ;  /* 0x0000007f02027812 */ /* 0x002fca00078ec0ff */
[----:B---3--:R-:W-:-:S05]  /*00b0*/  IMAD R3, R3, 0x80, R2 ;  /* 0x0000008003037824 */ /* 0x008fca00078e0202 */
[----:B------:R-:W-:Y:S02]  /*00c0*/  SHF.R.S32.HI R2, RZ, 0x1f, R3 ;  /* 0x0000001fff027819 */ /* 0x000fe40000011403 */
[----:B------:R-:W-:Y:S02]  /*00d0*/  ISETP.GE.AND P0, PT, R3, 0x3c00, PT ;  /* 0x00003c000300780c */ /* 0x000fe40003f06270 */
[----:B------:R-:W-:-:S04]  /*00e0*/  LEA.HI R6, R2, R3, RZ, 0x2 ;  /* 0x0000000302067211 */ /* 0x000fc800078f10ff */
[----:B------:R-:W-:-:S05]  /*00f0*/  SHF.R.S32.HI R5, RZ, 0x2, R6 ;  /* 0x00000002ff057819 */ /* 0x000fca0000011406 */
[----:B------:R-:W-:-:S05]  /*0100*/  IMAD.HI R0, R5, -0x77777777, R4 ;  /* 0x8888888905007827 */ /* 0x000fca00078e0204 */
[----:B------:R-:W-:-:S04]  /*0110*/  SHF.R.U32.HI R7, RZ, 0x1f, R0 ;  /* 0x0000001fff077819 */ /* 0x000fc80000011600 */
[----:B------:R-:W-:Y:S01]  /*0120*/  LEA.HI.SX32 R7, R0, R7, 0x17 ;  /* 0x0000000700077211 */ /* 0x000fe200078fbaff */
[----:B------:R-:W-:-:S04]  /*0130*/  IMAD.MOV.U32 R0, RZ, RZ, RZ ;  /* 0x000000ffff007224 */ /* 0x000fc800078e00ff */
[----:B------:R-:W-:-:S04]  /*0140*/  IMAD R7, R7, -0x3c0, R5 ;  /* 0xfffffc4007077824 */ /* 0x000fc800078e0205 */
[----:B--2---:R-:W-:Y:S01]  /*0150*/  IMAD.WIDE R14, R7, 0x4, R14 ;  /* 0x00000004070e7825 */ /* 0x004fe200078e020e */
[----:B------:R-:W-:-:S04]  /*0160*/  HFMA2.MMA R2, -RZ, RZ, 0, 0 ;  /* 0x00000000ff027435 */ /* 0x000fc800000001ff */
[----:B------:R1:W2:Y:S01]  /*0170*/  @!P0 LDG.E.EL R0, desc[UR4][R14.64] ;  /* 0x000000040e008981 */ /* 0x0002a2000c2e1900 */
[C---:B------:R-:W-:Y:S02]  /*0180*/  ISETP.GE.AND P1, PT, R7.reuse, 0x3a0, PT ;  /* 0x000003a00700780c */ /* 0x040fe40003f26270 */
[----:B------:R-:W-:Y:S02]  /*0190*/  ISETP.GT.AND P3, PT, R7, 0x39f, !P0 ;  /* 0x0000039f0700780c */ /* 0x000fe40004764270 */
[C---:B------:R-:W-:Y:S01]  /*01a0*/  ISETP.LT.AND P2, PT, R3.reuse, 0x3c00, !P1 ;  /* 0x00003c000300780c */ /* 0x040fe20004f41270 */
[----:B------:R-:W-:Y:S01]  /*01b0*/  IMAD.HI R2, R3, -0x77777777, R2 ;  /* 0x8888888903027827 */ /* 0x000fe200078e0202 */
[----:B-1----:R-:W-:-:S04]  /*01c0*/  SHF.L.U32 R15, R7, 0x2, RZ ;  /* 0x00000002070f7819 */ /* 0x002fc800000006ff */
[----:B------:R-:W-:-:S04]  /*01d0*/  SHF.R.U32.HI R5, RZ, 0x1f, R2 ;  /* 0x0000001fff057819 */ /* 0x000fc80000011602 */
[----:B------:R-:W-:Y:S02]  /*01e0*/  LEA.HI.SX32 R17, R2, R5, 0x15 ;  /* 0x0000000502117211 */ /* 0x000fe400078faaff */
[----:B------:R-:W-:Y:S01]  /*01f0*/  LOP3.LUT R2, R6, 0xfffffffc, RZ, 0xc0, !PT ;  /* 0xfffffffc06027812 */ /* 0x000fe200078ec0ff */
[----:B------:R-:W1:Y:S02]  /*0200*/  LDC.64 R4, c[0x0][0x238] ;  /* 0x00008e00ff047b82 */ /* 0x000e640000000a00 */
[----:B------:R-:W-:Y:S02]  /*0210*/  IMAD.SHL.U32 R14, R17, 0x80, RZ ;  /* 0x00000080110e7824 */ /* 0x000fe400078e00ff */
[----:B------:R-:W-:Y:S02]  /*0220*/  IMAD.IADD R2, R3, 0x1, -R2 ;  /* 0x0000000103027824 */ /* 0x000fe400078e0a02 */
[----:B------:R-:W-:-:S03]  /*0230*/  IMAD R6, R17, -0xf00, R3 ;  /* 0xfffff10011067824 */ /* 0x000fc600078e0203 */
[----:B------:R-:W-:Y:S01]  /*0240*/  SHF.R.S32.HI R16, RZ, 0x1f, R2 ;  /* 0x0000001fff107819 */ /* 0x000fe20000011402 */
[----:B------:R-:W-:Y:S01]  /*0250*/  IMAD R17, R17, 0xe80, R6 ;  /* 0x00000e8011117824 */ /* 0x000fe200078e0206 */
[--C-:B------:R-:W-:Y:S01]  /*0260*/  IADD3 R2, P4, P5, R15, R2, R14.reuse ;  /* 0x000000020f027210 */ /* 0x100fe20007d9e00e */
[----:B------:R-:W-:Y:S01]  /*0270*/  IMAD.MOV.U32 R6, RZ, RZ, RZ ;  /* 0x000000ffff067224 */ /* 0x000fe200078e00ff */
[----:B------:R-:W-:Y:S02]  /*0280*/  SHF.R.S32.HI R14, RZ, 0x1f, R14 ;  /* 0x0000001fff0e7819 */ /* 0x000fe4000001140e */
[----:B------:R-:W-:-:S04]  /*0290*/  SHF.R.S32.HI R15, RZ, 0x1f, R15 ;  /* 0x0000001fff0f7819 */ /* 0x000fc8000001140f */
[----:B------:R-:W-:Y:S01]  /*02a0*/  IADD3.X R15, R15, R16, R14, P4, P5 ;  /* 0x000000100f0f7210 */ /* 0x000fe200027ea40e */
[----:B----4-:R-:W-:Y:S01]  /*02b0*/  IMAD.WIDE R16, R17, 0x4, R12 ;  /* 0x0000000411107825 */ /* 0x010fe200078e020c */
[----:B------:R-:W-:-:S04]  /*02c0*/  LEA R18, P4, R2, UR6, 0x2 ;  /* 0x0000000602127c11 */ /* 0x000fc8000f8810ff */
[----:B------:R-:W-:Y:S01]  /*02d0*/  LEA.HI.X R19, R2, UR7, R15, 0x2, P4 ;  /* 0x0000000702137c11 */ /* 0x000fe2000a0f140f */
[----:B------:R-:W-:Y:S01]  /*02e0*/  IMAD.MOV.U32 R2, RZ, RZ, RZ ;  /* 0x000000ffff027224 */ /* 0x000fe200078e00ff */
[----:B------:R-:W3:Y:S01]  /*02f0*/  @P2 LDG.E R6, desc[UR4][R16.64] ;  /* 0x0000000410062981 */ /* 0x000ee2000c1e1900 */
[----:B------:R-:W-:Y:S01]  /*0300*/  MOV R12, RZ ;  /* 0x000000ff000c7202 */ /* 0x000fe20000000f00 */
[----:B-----5:R-:W-:-:S03]  /*0310*/  IMAD.WIDE R10, R7, 0x4, R10 ;  /* 0x00000004070a7825 */ /* 0x020fc600078e020a */
[----:B------:R-:W4:Y:S01]  /*0320*/  @P3 LDG.E R2, desc[UR4][R18.64+-0x3a00] ;  /* 0xffc6000412023981 */ /* 0x000f22000c1e1900 */
[C---:B0-----:R-:W-:Y:S02]  /*0330*/  IMAD.WIDE R14, R7.reuse, 0x4, R8 ;  /* 0x00000004070e7825 */ /* 0x041fe400078e0208 */
[----:B------:R-:W0:Y:S01]  /*0340*/  LDC.64 R8, c[0x0][0x240] ;  /* 0x00009000ff087b82 */ /* 0x000e220000000a00 */
[----:B------:R5:W4:Y:S01]  /*0350*/  @!P0 LDG.E.EL R12, desc[UR4][R10.64] ;  /* 0x000000040a0c8981 */ /* 0x000b22000c2e1900 */
[----:B-1----:R-:W-:-:S04]  /*0360*/  IMAD.WIDE R4, R7, 0x4, R4 ;  /* 0x0000000407047825 */ /* 0x002fc800078e0204 */
[----:B------:R-:W-:Y:S02]  /*0370*/  IMAD.MOV.U32 R7, RZ, RZ, RZ ;  /* 0x000000ffff077224 */ /* 0x000fe400078e00ff */
[----:B------:R-:W-:-:S04]  /*0380*/  IMAD.MOV.U32 R20, RZ, RZ, RZ ;  /* 0x000000ffff147224 */ /* 0x000fc800078e00ff */
[----:B------:R-:W4:Y:S04]  /*0390*/  @!P0 LDG.E.EL R7, desc[UR4][R14.64] ;  /* 0x000000040e078981 */ /* 0x000f28000c2e1900 */
[----:B------:R1:W4:Y:S01]  /*03a0*/  @!P0 LDG.E.EL R20, desc[UR4][R4.64] ;  /* 0x0000000404148981 */ /* 0x000322000c2e1900 */
[----:B-----5:R-:W-:Y:S01]  /*03b0*/  HFMA2.MMA R10, -RZ, RZ, 1.625, 0 ;  /* 0x3e800000ff0a7435 */ /* 0x020fe200000001ff */
[C---:B0-----:R-:W-:Y:S01]  /*03c0*/  IMAD.WIDE R8, R3.reuse, 0x4, R8 ;  /* 0x0000000403087825 */ /* 0x041fe200078e0208 */
[----:B-1----:R-:W0:Y:S03]  /*03d0*/  LDC.64 R4, c[0x0][0x248] ;  /* 0x00009200ff047b82 */ /* 0x002e260000000a00 */
[----:B0-----:R-:W-:-:S04]  /*03e0*/  IMAD.WIDE R4, R3, 0x4, R4 ;  /* 0x0000000403047825 */ /* 0x001fc800078e0204 */
[----:B--2---:R-:W-:-:S04]  /*03f0*/  FADD R0, R0, 9.9999997473787516356e-06 ;  /* 0x3727c5ac00007421 */ /* 0x004fc80000000000 */
[----:B------:R-:W0:Y:S02]  /*0400*/  MUFU.SQRT R13, R0 ;  /* 0x00000000000d7308 */ /* 0x000e240000002000 */
[C---:B0-----:R-:W-:Y:S02]  /*0410*/  FSETP.GT.AND P4, PT, R13.reuse, 8.50705917302346158658e+37, PT ;  /* 0x7e8000000d00780b */ /* 0x041fe40003f84000 */
[----:B------:R-:W-:-:S11]  /*0420*/  FSETP.GEU.AND P5, PT, R13, 1.175494350822287508e-38, PT ;  /* 0x008000000d00780b */ /* 0x000fd60003fae000 */
[----:B------:R-:W-:-:S04]  /*0430*/  @P4 FMUL R13, R13, 0.25 ;  /* 0x3e8000000d0d4820 */ /* 0x000fc80000400000 */
[----:B------:R-:W-:-:S06]  /*0440*/  @!P5 FMUL R13, R13, 16777216 ;  /* 0x4b8000000d0dd820 */ /* 0x000fcc0000400000 */
[----:B------:R-:W0:Y:S01]  /*0450*/  MUFU.RCP R13, R13 ;  /* 0x0000000d000d7308 */ /* 0x000e220000001000 */
[----:B---3--:R-:W-:Y:S02]  /*0460*/  SEL R11, R6, RZ, P2 ;  /* 0x000000ff060b7207 */ /* 0x008fe40001000000 */
[----:B------:R-:W-:Y:S02]  /*0470*/  FSEL R6, R10, 1, P4 ;  /* 0x3f8000000a067808 */ /* 0x000fe40002000000 */
[----:B----4-:R-:W-:-:S03]  /*0480*/  @P1 SEL R11, R2, RZ, P3 ;  /* 0x000000ff020b1207 */ /* 0x010fc60001800000 */
[----:B------:R-:W-:Y:S02]  /*0490*/  @!P5 FMUL R6, R6, 16777216 ;  /* 0x4b8000000606d820 */ /* 0x000fe40000400000 */
[----:B------:R-:W-:Y:S02]  /*04a0*/  FADD R12, R11, -R12 ;  /* 0x8000000c0b0c7221 */ /* 0x000fe40000000000 */
[----:B0-----:R-:W-:Y:S01]  /*04b0*/  FMUL R15, R13, R6 ;  /* 0x000000060d0f7220 */ /* 0x001fe20000400000 */
[----:B------:R0:W-:Y:S03]  /*04c0*/  @!P0 STG.E desc[UR4][R8.64], R11 ;  /* 0x0000000b08008986 */ /* 0x0001e6000c101904 */
[----:B------:R-:W-:-:S04]  /*04d0*/  FMUL R15, R12, R15 ;  /* 0x0000000f0c0f7220 */ /* 0x000fc80000400000 */
[----:B------:R-:W-:-:S05]  /*04e0*/  FFMA R7, R15, R7, R20 ;  /* 0x000000070f077223 */ /* 0x000fca0000000014 */
[----:B------:R-:W-:-:S04]  /*04f0*/  FSETP.GEU.AND P1, PT, R7, RZ, PT ;  /* 0x000000ff0700720b */ /* 0x000fc80003f2e000 */
[----:B------:R-:W-:Y:S01]  /*0500*/  FSEL R7, R7, RZ, P1 ;  /* 0x000000ff07077208 */ /* 0x000fe20000800000 */
[----:B0-----:R-:W-:Y:S08]  /*0510*/  @P0 EXIT ;  /* 0x000000000000094d */ /* 0x001ff00003800000 */
[----:B------:R-:W-:Y:S01]  /*0520*/  STG.E desc[UR4][R4.64], R7 ;  /* 0x0000000704007986 */ /* 0x000fe2000c101904 */
[----:B------:R-:W-:Y:S05]  /*0530*/  EXIT ;  /* 0x000000000000794d */ /* 0x000fea0003800000 */
.L_x_0:
[----:B------:R-:W-:-:S00]  /*0540*/  BRA `(.L_x_0) ;  /* 0xfffffffc00fc7947 */ /* 0x000fc0000383ffff */
[----:B------:R-:W-:-:S00]  /*0550*/  NOP ;  /* 0x0000000000007918 */ /* 0x000fc00000000000 */
        /* <DEDUP_REMOVED lines=10> */
.L_x_1:


//--------------------- .nv.global.init           --------------------------
	.section	.nv.global.init,"aw",@progbits
.nv.global.init:
	.type		_$_str,@object
	.size		_$_str,(_$_str_$_2 - _$_str)
_$_str:
        /*0000*/ 	.byte	0x5f, 0x5f, 0x43, 0x55, 0x44, 0x41, 0x5f, 0x46, 0x54, 0x5a, 0x00
	.type		_$_str_$_2,@object
	.size		_$_str_$_2,(.L_1 - _$_str_$_2)
_$_str_$_2:
        /*000b*/ 	.byte	0x5f, 0x5f, 0x43, 0x55, 0x44, 0x41, 0x5f, 0x50, 0x52, 0x45, 0x43, 0x5f, 0x53, 0x51, 0x52, 0x54
        /*001b*/ 	.byte	0x00
.L_1:


//--------------------- .nv.constant0.triton_poi_fused__native_batch_norm_legit_no_training_cat_relu_65 --------------------------
	.section	.nv.constant0.triton_poi_fused__native_batch_norm_legit_no_training_cat_relu_65,"a",@progbits
	.sectionflags	@""
	.align	4
.nv.constant0.triton_poi_fused__native_batch_norm_legit_no_training_cat_relu_65:
	.zero		596
